	.headerflags	@"EF_CUDA_TEXMODE_UNIFIED EF_CUDA_64BIT_ADDRESS EF_CUDA_SM86 EF_CUDA_VIRTUAL_SM(EF_CUDA_SM86)"
	.elftype	@"ET_EXEC"


//--------------------- .nv.info                  --------------------------
	.section	.nv.info,"",@"SHT_CUDA_INFO"
	.align	4


	//----- nvinfo : EIATTR_REGCOUNT
	.align		4
        /*0000*/ 	.byte	0x04, 0x2f
        /*0002*/ 	.short	(.L_3 - .L_2)
	.align		4
.L_2:
        /*0004*/ 	.word	index@(l2norm_fwd_kernel)
        /*0008*/ 	.word	0x00000031


	//----- nvinfo : EIATTR_MAX_STACK_SIZE
	.align		4
.L_3:
        /*000c*/ 	.byte	0x04, 0x23
        /*000e*/ 	.short	(.L_5 - .L_4)
	.align		4
.L_4:
        /*0010*/ 	.word	index@(l2norm_fwd_kernel)
        /*0014*/ 	.word	0x00000000


	//----- nvinfo : EIATTR_MIN_STACK_SIZE
	.align		4
.L_5:
        /*0018*/ 	.byte	0x04, 0x12
        /*001a*/ 	.short	(.L_7 - .L_6)
	.align		4
.L_6:
        /*001c*/ 	.word	index@(l2norm_fwd_kernel)
        /*0020*/ 	.word	0x00000000


	//----- nvinfo : EIATTR_FRAME_SIZE
	.align		4
.L_7:
        /*0024*/ 	.byte	0x04, 0x11
        /*0026*/ 	.short	(.L_9 - .L_8)
	.align		4
.L_8:
        /*0028*/ 	.word	index@(l2norm_fwd_kernel)
        /*002c*/ 	.word	0x00000000
.L_9:


//--------------------- .nv.info.l2norm_fwd_kernel --------------------------
	.section	.nv.info.l2norm_fwd_kernel,"",@"SHT_CUDA_INFO"
	.align	4


	//----- nvinfo : EIATTR_CUDA_API_VERSION
	.align		4
        /*0000*/ 	.byte	0x04, 0x37
        /*0002*/ 	.short	(.L_11 - .L_10)
.L_10:
        /*0004*/ 	.word	0x0000007b


	//----- nvinfo : EIATTR_SW2861232_WAR
	.align		4
.L_11:
        /*0008*/ 	.byte	0x01, 0x35
	.zero		2


	//----- nvinfo : EIATTR_PARAM_CBANK
	.align		4
        /*000c*/ 	.byte	0x04, 0x0a
        /*000e*/ 	.short	(.L_13 - .L_12)
	.align		4
.L_12:
        /*0010*/ 	.word	index@(.nv.constant0.l2norm_fwd_kernel)
        /*0014*/ 	.short	0x0160
        /*0016*/ 	.short	0x001c


	//----- nvinfo : EIATTR_CBANK_PARAM_SIZE
	.align		4
.L_13:
        /*0018*/ 	.byte	0x03, 0x19
        /*001a*/ 	.short	0x001c


	//----- nvinfo : EIATTR_KPARAM_INFO
	.align		4
        /*001c*/ 	.byte	0x04, 0x17
        /*001e*/ 	.short	(.L_15 - .L_14)
.L_14:
        /*0020*/ 	.word	0x00000000
        /*0024*/ 	.short	0x0003
        /*0026*/ 	.short	0x0018
        /*0028*/ 	.byte	0x00, 0xf0, 0x11, 0x00


	//----- nvinfo : EIATTR_KPARAM_INFO
	.align		4
.L_15:
        /*002c*/ 	.byte	0x04, 0x17
        /*002e*/ 	.short	(.L_17 - .L_16)
.L_16:
        /*0030*/ 	.word	0x00000000
        /*0034*/ 	.short	0x0002
        /*0036*/ 	.short	0x0010
        /*0038*/ 	.byte	0x00, 0xf0, 0x21, 0x00


	//----- nvinfo : EIATTR_KPARAM_INFO
	.align		4
.L_17:
        /*003c*/ 	.byte	0x04, 0x17
        /*003e*/ 	.short	(.L_19 - .L_18)
.L_18:
        /*0040*/ 	.word	0x00000000
        /*0044*/ 	.short	0x0001
        /*0046*/ 	.short	0x0008
        /*0048*/ 	.byte	0x00, 0xf0, 0x21, 0x00


	//----- nvinfo : EIATTR_KPARAM_INFO
	.align		4
.L_19:
        /*004c*/ 	.byte	0x04, 0x17
        /*004e*/ 	.short	(.L_21 - .L_20)
.L_20:
        /*0050*/ 	.word	0x00000000
        /*0054*/ 	.short	0x0000
        /*0056*/ 	.short	0x0000
        /*0058*/ 	.byte	0x00, 0xf0, 0x21, 0x00


	//----- nvinfo : EIATTR_MAXREG_COUNT
	.align		4
.L_21:
        /*005c*/ 	.byte	0x03, 0x1b
        /*005e*/ 	.short	0x0080


	//----- nvinfo : EIATTR_COOP_GROUP_MASK_REGIDS
	.align		4
        /*0060*/ 	.byte	0x04, 0x29
        /*0062*/ 	.short	(.L_23 - .L_22)


	//   ....[0]....
.L_22:
        /*0064*/ 	.word	0xffffffff


	//   ....[1]....
        /*0068*/ 	.word	0xffffffff


	//   ....[2]....
        /*006c*/ 	.word	0xffffffff


	//   ....[3]....
        /*0070*/ 	.word	0xffffffff


	//   ....[4]....
        /*0074*/ 	.word	0xffffffff


	//   ....[5]....
        /*0078*/ 	.word	0xffffffff


	//   ....[6]....
        /*007c*/ 	.word	0xffffffff


	//   ....[7]....
        /*0080*/ 	.word	0xffffffff


	//   ....[8]....
        /*0084*/ 	.word	0xffffffff


	//   ....[9]....
        /*0088*/ 	.word	0xffffffff


	//   ....[10]....
        /*008c*/ 	.word	0xffffffff


	//   ....[11]....
        /*0090*/ 	.word	0xffffffff


	//   ....[12]....
        /*0094*/ 	.word	0xffffffff


	//   ....[13]....
        /*0098*/ 	.word	0xffffffff


	//   ....[14]....
        /*009c*/ 	.word	0xffffffff


	//   ....[15]....
        /*00a0*/ 	.word	0xffffffff


	//----- nvinfo : EIATTR_COOP_GROUP_INSTR_OFFSETS
	.align		4
.L_23:
        /*00a4*/ 	.byte	0x04, 0x28
        /*00a6*/ 	.short	(.L_25 - .L_24)


	//   ....[0]....
.L_24:
        /*00a8*/ 	.word	0x000004b0


	//   ....[1]....
        /*00ac*/ 	.word	0x000004d0


	//   ....[2]....
        /*00b0*/ 	.word	0x000004f0


	//   ....[3]....
        /*00b4*/ 	.word	0x00000510


	//   ....[4]....
        /*00b8*/ 	.word	0x000007d0


	//   ....[5]....
        /*00bc*/ 	.word	0x000007f0


	//   ....[6]....
        /*00c0*/ 	.word	0x00000810


	//   ....[7]....
        /*00c4*/ 	.word	0x00000830


	//   ....[8]....
        /*00c8*/ 	.word	0x000009f0


	//   ....[9]....
        /*00cc*/ 	.word	0x00000a10


	//   ....[10]....
        /*00d0*/ 	.word	0x00000a30


	//   ....[11]....
        /*00d4*/ 	.word	0x00000a50


	//   ....[12]....
        /*00d8*/ 	.word	0x00000c10


	//   ....[13]....
        /*00dc*/ 	.word	0x00000c30


	//   ....[14]....
        /*00e0*/ 	.word	0x00000c50


	//   ....[15]....
        /*00e4*/ 	.word	0x00000c70


	//----- nvinfo : EIATTR_EXIT_INSTR_OFFSETS
	.align		4
.L_25:
        /*00e8*/ 	.byte	0x04, 0x1c
        /*00ea*/ 	.short	(.L_27 - .L_26)


	//   ....[0]....
.L_26:
        /*00ec*/ 	.word	0x00001090


	//   ....[1]....
        /*00f0*/ 	.word	0x000010f0


	//----- nvinfo : EIATTR_MAX_THREADS
	.align		4
.L_27:
        /*00f4*/ 	.byte	0x04, 0x05
        /*00f6*/ 	.short	(.L_29 - .L_28)
.L_28:
        /*00f8*/ 	.word	0x00000200
        /*00fc*/ 	.word	0x00000001
        /*0100*/ 	.word	0x00000001
.L_29:


//--------------------- .nv.rel.action            --------------------------
	.section	.nv.rel.action,"",@"SHT_CUDA_RELOCINFO"
	.align	8
	.sectionentsize	8
        /*0000*/ 	.byte	0x73, 0x00, 0x00, 0x00, 0x00, 0x00, 0x00, 0x00, 0x00, 0x00, 0x00, 0x11, 0x25, 0x00, 0x05, 0x36


//--------------------- .nv.constant0.l2norm_fwd_kernel --------------------------
	.section	.nv.constant0.l2norm_fwd_kernel,"a",@progbits
	.align	4
.nv.constant0.l2norm_fwd_kernel:
	.zero		380


//--------------------- .text.l2norm_fwd_kernel   --------------------------
	.section	.text.l2norm_fwd_kernel,"ax",@progbits
	.sectionflags	@"SHF_BARRIERS=1"
	.sectioninfo	@"SHI_REGISTERS=49"
	.align	128
        .global         l2norm_fwd_kernel
        .type           l2norm_fwd_kernel,@function
        .size           l2norm_fwd_kernel,(.L_x_1 - l2norm_fwd_kernel)
        .other          l2norm_fwd_kernel,@"STO_CUDA_ENTRY STV_DEFAULT"
l2norm_fwd_kernel:
.text.l2norm_fwd_kernel:
[----:B------:R-:W-:-:S02]  /*0000*/  MOV R1, c[0x0][0x28] ;  /* 0x00000a0000017a02 */ /* 0x000fc40000000f00 */
[----:B------:R-:W0:Y:S01]  /*0010*/  S2R R0, SR_TID.X ;  /* 0x0000000000007919 */ /* 0x000e220000002100 */
[----:B------:R-:W-:Y:S01]  /*0020*/  CS2R R16, SRZ ;  /* 0x0000000000107805 */ /* 0x000fe2000001ff00 */
[----:B------:R-:W-:Y:S01]  /*0030*/  CS2R R18, SRZ ;  /* 0x0000000000127805 */ /* 0x000fe2000001ff00 */
[----:B------:R-:W-:Y:S01]  /*0040*/  ULDC.64 UR4, c[0x0][0x118] ;  /* 0x0000460000047ab9 */ /* 0x000fe20000000a00 */
[----:B------:R-:W1:Y:S01]  /*0050*/  S2R R21, SR_CTAID.X ;  /* 0x0000000000157919 */ /* 0x000e620000002500 */
[----:B0-----:R-:W-:Y:S02]  /*0060*/  SHF.R.U32.HI R26, RZ, 0x4, R0 ;  /* 0x00000004ff1a7819 */ /* 0x001fe40000011600 */
[----:B------:R-:W-:Y:S02]  /*0070*/  SHF.L.U32 R2, R0, 0x3, RZ ;  /* 0x0000000300027819 */ /* 0x000fe400000006ff */
[----:B-1----:R-:W-:Y:S02]  /*0080*/  SHF.L.U32 R21, R21, 0x7, RZ ;  /* 0x0000000715157819 */ /* 0x002fe400000006ff */
[----:B------:R-:W-:-:S02]  /*0090*/  SGXT.U32 R26, R26, 0x5 ;  /* 0x000000051a1a781a */ /* 0x000fc40000000000 */
[----:B------:R-:W-:Y:S02]  /*00a0*/  LOP3.LUT R12, R2, 0x78, RZ, 0xc0, !PT ;  /* 0x00000078020c7812 */ /* 0x000fe400078ec0ff */
[----:B------:R-:W-:Y:S02]  /*00b0*/  LOP3.LUT R29, R21, R26, RZ, 0xfc, !PT ;  /* 0x0000001a151d7212 */ /* 0x000fe400078efcff */
[----:B------:R-:W-:Y:S01]  /*00c0*/  SHF.R.S32.HI R2, RZ, 0x1f, R21 ;  /* 0x0000001fff027819 */ /* 0x000fe20000011415 */
[----:B------:R-:W-:Y:S01]  /*00d0*/  IMAD.WIDE.U32 R12, R12, 0x2, RZ ;  /* 0x000000020c0c7825 */ /* 0x000fe200078e00ff */
[C---:B------:R-:W-:Y:S02]  /*00e0*/  SHF.L.U32 R3, R29.reuse, 0x8, RZ ;  /* 0x000000081d037819 */ /* 0x040fe400000006ff */
[C---:B------:R-:W-:Y:S02]  /*00f0*/  ISETP.GE.U32.AND P0, PT, R29.reuse, 0xf70, PT ;  /* 0x00000f701d00780c */ /* 0x040fe40003f06070 */
[----:B------:R-:W-:-:S02]  /*0100*/  SHF.L.U64.HI R29, R29, 0x8, R2 ;  /* 0x000000081d1d7819 */ /* 0x000fc40000010202 */
[----:B------:R-:W-:Y:S02]  /*0110*/  LOP3.LUT R30, R3, R12, RZ, 0xfc, !PT ;  /* 0x0000000c031e7212 */ /* 0x000fe400078efcff */
[----:B------:R-:W-:Y:S02]  /*0120*/  ISETP.GE.U32.AND.EX P0, PT, R2, RZ, PT, P0 ;  /* 0x000000ff0200720c */ /* 0x000fe40003f06100 */
[----:B------:R-:W-:Y:S02]  /*0130*/  LOP3.LUT R29, R29, R13, RZ, 0xfc, !PT ;  /* 0x0000000d1d1d7212 */ /* 0x000fe400078efcff */
[----:B------:R-:W-:-:S04]  /*0140*/  IADD3 R6, P1, R30, c[0x0][0x160], RZ ;  /* 0x000058001e067a10 */ /* 0x000fc80007f3e0ff */
[----:B------:R-:W-:-:S05]  /*0150*/  IADD3.X R7, R29, c[0x0][0x164], RZ, P1, !PT ;  /* 0x000059001d077a10 */ /* 0x000fca0000ffe4ff */
[----:B------:R0:W2:Y:S01]  /*0160*/  @!P0 LDG.E.128 R16, [R6.64] ;  /* 0x0000000406108981 */ /* 0x0000a2000c1e1d00 */
[----:B------:R-:W-:Y:S01]  /*0170*/  LOP3.LUT R3, R21, 0x20, R26, 0xfe, !PT ;  /* 0x0000002015037812 */ /* 0x000fe200078efe1a */
[----:B------:R-:W-:-:S03]  /*0180*/  CS2R R4, SRZ ;  /* 0x0000000000047805 */ /* 0x000fc6000001ff00 */
[C---:B------:R-:W-:Y:S02]  /*0190*/  SHF.L.U32 R25, R3.reuse, 0x8, RZ ;  /* 0x0000000803197819 */ /* 0x040fe400000006ff */
[C---:B------:R-:W-:Y:S02]  /*01a0*/  ISETP.GE.U32.AND P3, PT, R3.reuse, 0xf70, PT ;  /* 0x00000f700300780c */ /* 0x040fe40003f66070 */
[----:B------:R-:W-:Y:S01]  /*01b0*/  SHF.L.U64.HI R3, R3, 0x8, R2 ;  /* 0x0000000803037819 */ /* 0x000fe20000010202 */
[----:B0-----:R-:W-:Y:S01]  /*01c0*/  CS2R R6, SRZ ;  /* 0x0000000000067805 */ /* 0x001fe2000001ff00 */
[----:B------:R-:W-:Y:S02]  /*01d0*/  LOP3.LUT R25, R25, R12, RZ, 0xfc, !PT ;  /* 0x0000000c19197212 */ /* 0x000fe400078efcff */
[----:B------:R-:W-:Y:S02]  /*01e0*/  ISETP.GE.U32.AND.EX P3, PT, R2, RZ, PT, P3 ;  /* 0x000000ff0200720c */ /* 0x000fe40003f66130 */
[----:B------:R-:W-:-:S02]  /*01f0*/  LOP3.LUT R24, R3, R13, RZ, 0xfc, !PT ;  /* 0x0000000d03187212 */ /* 0x000fc400078efcff */
[----:B------:R-:W-:-:S04]  /*0200*/  IADD3 R14, P1, R25, c[0x0][0x160], RZ ;  /* 0x00005800190e7a10 */ /* 0x000fc80007f3e0ff */
[----:B------:R-:W-:-:S05]  /*0210*/  IADD3.X R15, R24, c[0x0][0x164], RZ, P1, !PT ;  /* 0x00005900180f7a10 */ /* 0x000fca0000ffe4ff */
[----:B------:R0:W3:Y:S01]  /*0220*/  @!P3 LDG.E.128 R4, [R14.64] ;  /* 0x000000040e04b981 */ /* 0x0000e2000c1e1d00 */
[C-C-:B------:R-:W-:Y:S01]  /*0230*/  LOP3.LUT R11, R21.reuse, 0x40, R26.reuse, 0xfe, !PT ;  /* 0x00000040150b7812 */ /* 0x140fe200078efe1a */
[----:B------:R-:W-:Y:S01]  /*0240*/  CS2R R8, SRZ ;  /* 0x0000000000087805 */ /* 0x000fe2000001ff00 */
[----:B------:R-:W-:Y:S02]  /*0250*/  LOP3.LUT R23, R21, 0x60, R26, 0xfe, !PT ;  /* 0x0000006015177812 */ /* 0x000fe400078efe1a */
[C---:B------:R-:W-:Y:S02]  /*0260*/  SHF.L.U32 R3, R11.reuse, 0x8, RZ ;  /* 0x000000080b037819 */ /* 0x040fe400000006ff */
[C---:B------:R-:W-:Y:S02]  /*0270*/  ISETP.GE.U32.AND P2, PT, R11.reuse, 0xf70, PT ;  /* 0x00000f700b00780c */ /* 0x040fe40003f46070 */
[----:B------:R-:W-:Y:S02]  /*0280*/  SHF.L.U64.HI R11, R11, 0x8, R2 ;  /* 0x000000080b0b7819 */ /* 0x000fe40000010202 */
[----:B------:R-:W-:-:S02]  /*0290*/  LOP3.LUT R20, R3, R12, RZ, 0xfc, !PT ;  /* 0x0000000c03147212 */ /* 0x000fc400078efcff */
[----:B------:R-:W-:Y:S02]  /*02a0*/  ISETP.GE.U32.AND.EX P2, PT, R2, RZ, PT, P2 ;  /* 0x000000ff0200720c */ /* 0x000fe40003f46120 */
[----:B------:R-:W-:Y:S02]  /*02b0*/  LOP3.LUT R22, R11, R13, RZ, 0xfc, !PT ;  /* 0x0000000d0b167212 */ /* 0x000fe400078efcff */
[----:B------:R-:W-:Y:S01]  /*02c0*/  IADD3 R32, P4, R20, c[0x0][0x160], RZ ;  /* 0x0000580014207a10 */ /* 0x000fe20007f9e0ff */
[----:B------:R-:W-:Y:S01]  /*02d0*/  CS2R R10, SRZ ;  /* 0x00000000000a7805 */ /* 0x000fe2000001ff00 */
[C---:B------:R-:W-:Y:S02]  /*02e0*/  ISETP.GE.U32.AND P1, PT, R23.reuse, 0xf70, PT ;  /* 0x00000f701700780c */ /* 0x040fe40003f26070 */
[----:B------:R-:W-:Y:S02]  /*02f0*/  IADD3.X R33, R22, c[0x0][0x164], RZ, P4, !PT ;  /* 0x0000590016217a10 */ /* 0x000fe400027fe4ff */
[----:B------:R-:W-:-:S02]  /*0300*/  SHF.L.U32 R3, R23, 0x8, RZ ;  /* 0x0000000817037819 */ /* 0x000fc400000006ff */
[----:B------:R-:W-:Y:S01]  /*0310*/  SHF.L.U64.HI R23, R23, 0x8, R2 ;  /* 0x0000000817177819 */ /* 0x000fe20000010202 */
[----:B------:R1:W4:Y:S01]  /*0320*/  @!P2 LDG.E.128 R8, [R32.64] ;  /* 0x000000042008a981 */ /* 0x000322000c1e1d00 */
[----:B------:R-:W-:Y:S02]  /*0330*/  LOP3.LUT R3, R3, R12, RZ, 0xfc, !PT ;  /* 0x0000000c03037212 */ /* 0x000fe400078efcff */
[----:B------:R-:W-:Y:S02]  /*0340*/  ISETP.GE.U32.AND.EX P1, PT, R2, RZ, PT, P1 ;  /* 0x000000ff0200720c */ /* 0x000fe40003f26110 */
[----:B------:R-:W-:Y:S02]  /*0350*/  LOP3.LUT R23, R23, R13, RZ, 0xfc, !PT ;  /* 0x0000000d17177212 */ /* 0x000fe400078efcff */
[----:B------:R-:W-:Y:S01]  /*0360*/  IADD3 R34, P4, R3, c[0x0][0x160], RZ ;  /* 0x0000580003227a10 */ /* 0x000fe20007f9e0ff */
[----:B------:R-:W-:Y:S01]  /*0370*/  CS2R R12, SRZ ;  /* 0x00000000000c7805 */ /* 0x000fe2000001ff00 */
[----:B0-----:R-:W-:-:S02]  /*0380*/  CS2R R14, SRZ ;  /* 0x00000000000e7805 */ /* 0x001fc4000001ff00 */
[----:B------:R-:W-:-:S05]  /*0390*/  IADD3.X R35, R23, c[0x0][0x164], RZ, P4, !PT ;  /* 0x0000590017237a10 */ /* 0x000fca00027fe4ff */
[----:B------:R0:W5:Y:S01]  /*03a0*/  @!P1 LDG.E.128 R12, [R34.64] ;  /* 0x00000004220c9981 */ /* 0x000162000c1e1d00 */
[--C-:B--2---:R-:W-:Y:S02]  /*03b0*/  HADD2.F32 R36, -RZ, R16.reuse.H1_H1 ;  /* 0x30000010ff247230 */ /* 0x104fe40000004100 */
[----:B------:R-:W-:-:S03]  /*03c0*/  HADD2.F32 R16, -RZ, R16.H0_H0 ;  /* 0x20000010ff107230 */ /* 0x000fc60000004100 */
[----:B------:R-:W-:Y:S01]  /*03d0*/  FMUL R27, R36, R36 ;  /* 0x00000024241b7220 */ /* 0x000fe20000400000 */
[----:B------:R-:W-:-:S03]  /*03e0*/  HADD2.F32 R38, -RZ, R17.H0_H0 ;  /* 0x20000011ff267230 */ /* 0x000fc60000004100 */
[----:B------:R-:W-:Y:S01]  /*03f0*/  FFMA R27, R16, R16, R27 ;  /* 0x00000010101b7223 */ /* 0x000fe2000000001b */
[----:B-1----:R-:W-:-:S03]  /*0400*/  HADD2.F32 R32, -RZ, R17.H1_H1 ;  /* 0x30000011ff207230 */ /* 0x002fc60000004100 */
[----:B------:R-:W-:Y:S01]  /*0410*/  FFMA R27, R38, R38, R27 ;  /* 0x00000026261b7223 */ /* 0x000fe2000000001b */
[----:B------:R-:W-:-:S03]  /*0420*/  HADD2.F32 R40, -RZ, R18.H0_H0 ;  /* 0x20000012ff287230 */ /* 0x000fc60000004100 */
[----:B------:R-:W-:Y:S01]  /*0430*/  FFMA R27, R32, R32, R27 ;  /* 0x00000020201b7223 */ /* 0x000fe2000000001b */
[----:B------:R-:W-:-:S03]  /*0440*/  HADD2.F32 R18, -RZ, R18.H1_H1 ;  /* 0x30000012ff127230 */ /* 0x000fc60000004100 */
[----:B------:R-:W-:Y:S01]  /*0450*/  FFMA R27, R40, R40, R27 ;  /* 0x00000028281b7223 */ /* 0x000fe2000000001b */
[----:B------:R-:W-:-:S03]  /*0460*/  HADD2.F32 R42, -RZ, R19.H0_H0 ;  /* 0x20000013ff2a7230 */ /* 0x000fc60000004100 */
[----:B------:R-:W-:Y:S01]  /*0470*/  FFMA R27, R18, R18, R27 ;  /* 0x00000012121b7223 */ /* 0x000fe2000000001b */
[----:B0-----:R-:W-:-:S03]  /*0480*/  HADD2.F32 R34, -RZ, R19.H1_H1 ;  /* 0x30000013ff227230 */ /* 0x001fc60000004100 */
[----:B------:R-:W-:-:S04]  /*0490*/  FFMA R27, R42, R42, R27 ;  /* 0x0000002a2a1b7223 */ /* 0x000fc8000000001b */
[----:B------:R-:W-:-:S05]  /*04a0*/  FFMA R27, R34, R34, R27 ;  /* 0x00000022221b7223 */ /* 0x000fca000000001b */
[----:B------:R-:W0:Y:S02]  /*04b0*/  SHFL.BFLY PT, R28, R27, 0x8, 0x1f ;  /* 0x0d001f001b1c7f89 */ /* 0x000e2400000e0000 */
[----:B0-----:R-:W-:-:S05]  /*04c0*/  FADD R28, R27, R28 ;  /* 0x0000001c1b1c7221 */ /* 0x001fca0000000000 */
[----:B------:R-:W0:Y:S02]  /*04d0*/  SHFL.BFLY PT, R17, R28, 0x4, 0x1f ;  /* 0x0c801f001c117f89 */ /* 0x000e2400000e0000 */
[----:B0-----:R-:W-:-:S05]  /*04e0*/  FADD R17, R28, R17 ;  /* 0x000000111c117221 */ /* 0x001fca0000000000 */
[----:B------:R-:W0:Y:S02]  /*04f0*/  SHFL.BFLY PT, R44, R17, 0x2, 0x1f ;  /* 0x0c401f00112c7f89 */ /* 0x000e2400000e0000 */
[----:B0-----:R-:W-:-:S05]  /*0500*/  FADD R44, R17, R44 ;  /* 0x0000002c112c7221 */ /* 0x001fca0000000000 */
[----:B------:R-:W0:Y:S02]  /*0510*/  SHFL.BFLY PT, R19, R44, 0x1, 0x1f ;  /* 0x0c201f002c137f89 */ /* 0x000e2400000e0000 */
[----:B0-----:R-:W-:-:S04]  /*0520*/  FADD R19, R44, R19 ;  /* 0x000000132c137221 */ /* 0x001fc80000000000 */
[----:B------:R-:W-:-:S04]  /*0530*/  FADD R19, R19, c[0x0][0x178] ;  /* 0x00005e0013137621 */ /* 0x000fc80000000000 */
[----:B------:R-:W0:Y:S02]  /*0540*/  MUFU.SQRT R31, R19 ;  /* 0x00000013001f7308 */ /* 0x000e240000002000 */
[C---:B0-----:R-:W-:Y:S02]  /*0550*/  FSETP.GT.AND P4, PT, R31.reuse, 8.50705917302346158658e+37, PT ;  /* 0x7e8000001f00780b */ /* 0x041fe40003f84000 */
[----:B------:R-:W-:-:S11]  /*0560*/  FSETP.GEU.AND P5, PT, R31, 1.175494350822287508e-38, PT ;  /* 0x008000001f00780b */ /* 0x000fd60003fae000 */
[----:B------:R-:W-:-:S04]  /*0570*/  @P4 FMUL R31, R31, 0.25 ;  /* 0x3e8000001f1f4820 */ /* 0x000fc80000400000 */
[----:B------:R-:W-:Y:S01]  /*0580*/  @!P5 FMUL R31, R31, 16777216 ;  /* 0x4b8000001f1fd820 */ /* 0x000fe20000400000 */
[----:B------:R-:W-:-:S03]  /*0590*/  MOV R28, 0x3e800000 ;  /* 0x3e800000001c7802 */ /* 0x000fc60000000f00 */
[----:B------:R-:W0:Y:S01]  /*05a0*/  MUFU.RCP R27, R31 ;  /* 0x0000001f001b7308 */ /* 0x000e220000001000 */
[----:B------:R-:W-:-:S05]  /*05b0*/  FSEL R46, R28, 1, P4 ;  /* 0x3f8000001c2e7808 */ /* 0x000fca0002000000 */
[----:B------:R-:W-:-:S04]  /*05c0*/  @!P5 FMUL R46, R46, 16777216 ;  /* 0x4b8000002e2ed820 */ /* 0x000fc80000400000 */
[----:B0-----:R-:W-:-:S04]  /*05d0*/  FMUL R27, R27, R46 ;  /* 0x0000002e1b1b7220 */ /* 0x001fc80000400000 */
[-C--:B------:R-:W-:Y:S01]  /*05e0*/  FMUL R16, R16, R27.reuse ;  /* 0x0000001b10107220 */ /* 0x080fe20000400000 */
[-C--:B------:R-:W-:Y:S01]  /*05f0*/  FMUL R17, R36, R27.reuse ;  /* 0x0000001b24117220 */ /* 0x080fe20000400000 */
[-C--:B------:R-:W-:Y:S01]  /*0600*/  FMUL R38, R38, R27.reuse ;  /* 0x0000001b26267220 */ /* 0x080fe20000400000 */
[-C--:B------:R-:W-:Y:S01]  /*0610*/  FMUL R19, R32, R27.reuse ;  /* 0x0000001b20137220 */ /* 0x080fe20000400000 */
[-C--:B------:R-:W-:Y:S02]  /*0620*/  FMUL R40, R40, R27.reuse ;  /* 0x0000001b28287220 */ /* 0x080fe40000400000 */
[----:B------:R-:W-:Y:S01]  /*0630*/  F2FP.PACK_AB R16, R17, R16 ;  /* 0x000000101110723e */ /* 0x000fe200000000ff */
[-C--:B------:R-:W-:Y:S01]  /*0640*/  FMUL R31, R34, R27.reuse ;  /* 0x0000001b221f7220 */ /* 0x080fe20000400000 */
[----:B------:R-:W-:Y:S01]  /*0650*/  F2FP.PACK_AB R17, R19, R38 ;  /* 0x000000261311723e */ /* 0x000fe200000000ff */
[-C--:B------:R-:W-:Y:S01]  /*0660*/  FMUL R19, R18, R27.reuse ;  /* 0x0000001b12137220 */ /* 0x080fe20000400000 */
[----:B------:R-:W-:Y:S01]  /*0670*/  FMUL R42, R42, R27 ;  /* 0x0000001b2a2a7220 */ /* 0x000fe20000400000 */
[----:B------:R-:W-:Y:S01]  /*0680*/  IADD3 R34, P4, R30, c[0x0][0x168], RZ ;  /* 0x00005a001e227a10 */ /* 0x000fe20007f9e0ff */
[----:B---3--:R-:W-:-:S02]  /*0690*/  HADD2.F32 R30, -RZ, R4.H1_H1 ;  /* 0x30000004ff1e7230 */ /* 0x008fc40000004100 */
[----:B------:R-:W-:Y:S01]  /*06a0*/  F2FP.PACK_AB R18, R19, R40 ;  /* 0x000000281312723e */ /* 0x000fe200000000ff */
[----:B------:R-:W-:Y:S01]  /*06b0*/  HADD2.F32 R4, -RZ, R4.H0_H0 ;  /* 0x20000004ff047230 */ /* 0x000fe20000004100 */
[----:B------:R-:W-:Y:S01]  /*06c0*/  F2FP.PACK_AB R19, R31, R42 ;  /* 0x0000002a1f13723e */ /* 0x000fe200000000ff */
[----:B------:R-:W-:Y:S01]  /*06d0*/  FMUL R31, R30, R30 ;  /* 0x0000001e1e1f7220 */ /* 0x000fe20000400000 */
[----:B------:R-:W-:Y:S01]  /*06e0*/  IADD3.X R35, R29, c[0x0][0x16c], RZ, P4, !PT ;  /* 0x00005b001d237a10 */ /* 0x000fe200027fe4ff */
[--C-:B------:R-:W-:Y:S02]  /*06f0*/  HADD2.F32 R29, -RZ, R5.reuse.H0_H0 ;  /* 0x20000005ff1d7230 */ /* 0x100fe40000004100 */
[----:B------:R-:W-:Y:S01]  /*0700*/  FFMA R32, R4, R4, R31 ;  /* 0x0000000404207223 */ /* 0x000fe2000000001f */
[----:B------:R-:W-:-:S03]  /*0710*/  HADD2.F32 R5, -RZ, R5.H1_H1 ;  /* 0x30000005ff057230 */ /* 0x000fc60000004100 */
[----:B------:R-:W-:Y:S01]  /*0720*/  FFMA R32, R29, R29, R32 ;  /* 0x0000001d1d207223 */ /* 0x000fe20000000020 */
[----:B------:R-:W-:-:S03]  /*0730*/  HADD2.F32 R31, -RZ, R6.H0_H0 ;  /* 0x20000006ff1f7230 */ /* 0x000fc60000004100 */
[----:B------:R-:W-:Y:S01]  /*0740*/  FFMA R32, R5, R5, R32 ;  /* 0x0000000505207223 */ /* 0x000fe20000000020 */
[----:B------:R-:W-:-:S03]  /*0750*/  HADD2.F32 R6, -RZ, R6.H1_H1 ;  /* 0x30000006ff067230 */ /* 0x000fc60000004100 */
[----:B------:R-:W-:Y:S01]  /*0760*/  FFMA R33, R31, R31, R32 ;  /* 0x0000001f1f217223 */ /* 0x000fe20000000020 */
[----:B------:R-:W-:-:S03]  /*0770*/  HADD2.F32 R32, -RZ, R7.H0_H0 ;  /* 0x20000007ff207230 */ /* 0x000fc60000004100 */
[----:B------:R-:W-:Y:S01]  /*0780*/  FFMA R33, R6, R6, R33 ;  /* 0x0000000606217223 */ /* 0x000fe20000000021 */
[----:B------:R0:W-:Y:S01]  /*0790*/  @!P0 STG.E.128 [R34.64], R16 ;  /* 0x0000001022008986 */ /* 0x0001e2000c101d04 */
[----:B------:R-:W-:Y:S02]  /*07a0*/  HADD2.F32 R7, -RZ, R7.H1_H1 ;  /* 0x30000007ff077230 */ /* 0x000fe40000004100 */
[----:B0-----:R-:W-:-:S04]  /*07b0*/  FFMA R16, R32, R32, R33 ;  /* 0x0000002020107223 */ /* 0x001fc80000000021 */
        /* <DEDUP_REMOVED lines=10> */
[----:B------:R-:W0:Y:S01]  /*0860*/  MUFU.SQRT R35, R34 ;  /* 0x0000002200237308 */ /* 0x000e220000002000 */
[--C-:B----4-:R-:W-:Y:S01]  /*0870*/  HADD2.F32 R16, -RZ, R8.reuse.H1_H1 ;  /* 0x30000008ff107230 */ /* 0x110fe20000004100 */
[C---:B0-----:R-:W-:Y:S02]  /*0880*/  FSETP.GT.AND P0, PT, R35.reuse, 8.50705917302346158658e+37, PT ;  /* 0x7e8000002300780b */ /* 0x041fe40003f04000 */
[----:B------:R-:W-:Y:S01]  /*0890*/  FSETP.GEU.AND P4, PT, R35, 1.175494350822287508e-38, PT ;  /* 0x008000002300780b */ /* 0x000fe20003f8e000 */
[----:B------:R-:W-:Y:S01]  /*08a0*/  HADD2.F32 R17, -RZ, R8.H0_H0 ;  /* 0x20000008ff117230 */ /* 0x000fe20000004100 */
[----:B------:R-:W-:Y:S01]  /*08b0*/  FMUL R18, R16, R16 ;  /* 0x0000001010127220 */ /* 0x000fe20000400000 */
[----:B------:R-:W-:-:S08]  /*08c0*/  HADD2.F32 R8, -RZ, R9.H0_H0 ;  /* 0x20000009ff087230 */ /* 0x000fd00000004100 */
[----:B------:R-:W-:-:S04]  /*08d0*/  @P0 FMUL R35, R35, 0.25 ;  /* 0x3e80000023230820 */ /* 0x000fc80000400000 */
[----:B------:R-:W-:Y:S01]  /*08e0*/  @!P4 FMUL R35, R35, 16777216 ;  /* 0x4b8000002323c820 */ /* 0x000fe20000400000 */
[----:B------:R-:W-:Y:S01]  /*08f0*/  FFMA R19, R17, R17, R18 ;  /* 0x0000001111137223 */ /* 0x000fe20000000012 */
[----:B------:R-:W-:-:S04]  /*0900*/  HADD2.F32 R9, -RZ, R9.H1_H1 ;  /* 0x30000009ff097230 */ /* 0x000fc80000004100 */
[----:B------:R-:W0:Y:S01]  /*0910*/  MUFU.RCP R35, R35 ;  /* 0x0000002300237308 */ /* 0x000e220000001000 */
[----:B------:R-:W-:Y:S01]  /*0920*/  FFMA R18, R8, R8, R19 ;  /* 0x0000000808127223 */ /* 0x000fe20000000013 */
[----:B------:R-:W-:-:S03]  /*0930*/  FSEL R34, R28, 1, P0 ;  /* 0x3f8000001c227808 */ /* 0x000fc60000000000 */
[----:B------:R-:W-:Y:S01]  /*0940*/  FFMA R19, R9, R9, R18 ;  /* 0x0000000909137223 */ /* 0x000fe20000000012 */
[--C-:B------:R-:W-:Y:S01]  /*0950*/  HADD2.F32 R18, -RZ, R10.reuse.H0_H0 ;  /* 0x2000000aff127230 */ /* 0x100fe20000004100 */
[----:B------:R-:W-:Y:S01]  /*0960*/  @!P4 FMUL R34, R34, 16777216 ;  /* 0x4b8000002222c820 */ /* 0x000fe20000400000 */
[----:B------:R-:W-:-:S03]  /*0970*/  HADD2.F32 R10, -RZ, R10.H1_H1 ;  /* 0x3000000aff0a7230 */ /* 0x000fc60000004100 */
[----:B------:R-:W-:Y:S01]  /*0980*/  FFMA R33, R18, R18, R19 ;  /* 0x0000001212217223 */ /* 0x000fe20000000013 */
[----:B0-----:R-:W-:-:S03]  /*0990*/  FMUL R19, R35, R34 ;  /* 0x0000002223137220 */ /* 0x001fc60000400000 */
[----:B------:R-:W-:Y:S01]  /*09a0*/  FFMA R34, R10, R10, R33 ;  /* 0x0000000a0a227223 */ /* 0x000fe20000000021 */
[--C-:B------:R-:W-:Y:S02]  /*09b0*/  HADD2.F32 R33, -RZ, R11.reuse.H0_H0 ;  /* 0x2000000bff217230 */ /* 0x100fe40000004100 */
[----:B------:R-:W-:-:S03]  /*09c0*/  HADD2.F32 R11, -RZ, R11.H1_H1 ;  /* 0x3000000bff0b7230 */ /* 0x000fc60000004100 */
        /* <DEDUP_REMOVED lines=15> */
[----:B------:R-:W-:-:S04]  /*0ac0*/  @!P4 FMUL R40, R40, 16777216 ;  /* 0x4b8000002828c820 */ /* 0x000fc80000400000 */
[----:B------:R-:W0:Y:S01]  /*0ad0*/  MUFU.RCP R39, R40 ;  /* 0x0000002800277308 */ /* 0x000e220000001000 */
[----:B------:R-:W-:Y:S01]  /*0ae0*/  FSEL R34, R28, 1, P0 ;  /* 0x3f8000001c227808 */ /* 0x000fe20000000000 */
[----:B-----5:R-:W-:-:S04]  /*0af0*/  HADD2.F32 R35, -RZ, R12.H1_H1 ;  /* 0x3000000cff237230 */ /* 0x020fc80000004100 */
[----:B------:R-:W-:Y:S01]  /*0b00*/  @!P4 FMUL R34, R34, 16777216 ;  /* 0x4b8000002222c820 */ /* 0x000fe20000400000 */
[----:B------:R-:W-:-:S03]  /*0b10*/  FMUL R41, R35, R35 ;  /* 0x0000002323297220 */ /* 0x000fc60000400000 */
[----:B0-----:R-:W-:Y:S01]  /*0b20*/  FMUL R39, R39, R34 ;  /* 0x0000002227277220 */ /* 0x001fe20000400000 */
[----:B------:R-:W-:Y:S02]  /*0b30*/  HADD2.F32 R34, -RZ, R12.H0_H0 ;  /* 0x2000000cff227230 */ /* 0x000fe40000004100 */
[--C-:B------:R-:W-:Y:S02]  /*0b40*/  HADD2.F32 R12, -RZ, R13.reuse.H1_H1 ;  /* 0x3000000dff0c7230 */ /* 0x100fe40000004100 */
[----:B------:R-:W-:Y:S01]  /*0b50*/  HADD2.F32 R13, -RZ, R13.H0_H0 ;  /* 0x2000000dff0d7230 */ /* 0x000fe20000004100 */
        /* <DEDUP_REMOVED lines=8> */
[----:B------:R-:W-:-:S04]  /*0be0*/  FFMA R38, R36, R36, R41 ;  /* 0x0000002424267223 */ /* 0x000fc80000000029 */
        /* <DEDUP_REMOVED lines=18> */
[----:B------:R1:W-:Y:S04]  /*0d10*/  STS [R26.X4], R27 ;  /* 0x0000001b1a007388 */ /* 0x0003e80000004800 */
[----:B------:R-:W-:Y:S01]  /*0d20*/  @!P4 FMUL R28, R28, 16777216 ;  /* 0x4b8000001c1cc820 */ /* 0x000fe20000400000 */
[-C--:B------:R-:W-:Y:S01]  /*0d30*/  FMUL R4, R4, R19.reuse ;  /* 0x0000001304047220 */ /* 0x080fe20000400000 */
[-C--:B------:R-:W-:Y:S01]  /*0d40*/  FMUL R43, R30, R19.reuse ;  /* 0x000000131e2b7220 */ /* 0x080fe20000400000 */
[-C--:B------:R-:W-:Y:S01]  /*0d50*/  FMUL R29, R29, R19.reuse ;  /* 0x000000131d1d7220 */ /* 0x080fe20000400000 */
[-C--:B------:R-:W-:Y:S01]  /*0d60*/  FMUL R31, R31, R19.reuse ;  /* 0x000000131f1f7220 */ /* 0x080fe20000400000 */
[-C--:B------:R-:W-:Y:S01]  /*0d70*/  FMUL R6, R6, R19.reuse ;  /* 0x0000001306067220 */ /* 0x080fe20000400000 */
[-C--:B------:R-:W-:Y:S01]  /*0d80*/  FMUL R32, R32, R19.reuse ;  /* 0x0000001320207220 */ /* 0x080fe20000400000 */
[----:B------:R-:W-:Y:S01]  /*0d90*/  FMUL R7, R7, R19 ;  /* 0x0000001307077220 */ /* 0x000fe20000400000 */
[----:B-1----:R-:W-:Y:S01]  /*0da0*/  FMUL R27, R16, R39 ;  /* 0x00000027101b7220 */ /* 0x002fe20000400000 */
[----:B0-----:R-:W-:Y:S01]  /*0db0*/  FMUL R41, R41, R28 ;  /* 0x0000001c29297220 */ /* 0x001fe20000400000 */
[----:B------:R-:W-:Y:S01]  /*0dc0*/  FMUL R28, R5, R19 ;  /* 0x00000013051c7220 */ /* 0x000fe20000400000 */
[----:B------:R-:W-:Y:S01]  /*0dd0*/  IADD3 R16, P0, R25, c[0x0][0x168], RZ ;  /* 0x00005a0019107a10 */ /* 0x000fe20007f1e0ff */
[----:B------:R-:W-:Y:S01]  /*0de0*/  FMUL R30, R17, R39 ;  /* 0x00000027111e7220 */ /* 0x000fe20000400000 */
[----:B------:R-:W-:-:S02]  /*0df0*/  F2FP.PACK_AB R4, R43, R4 ;  /* 0x000000042b04723e */ /* 0x000fc400000000ff */
[----:B------:R-:W-:Y:S02]  /*0e00*/  F2FP.PACK_AB R5, R28, R29 ;  /* 0x0000001d1c05723e */ /* 0x000fe400000000ff */
[----:B------:R-:W-:Y:S02]  /*0e10*/  F2FP.PACK_AB R6, R6, R31 ;  /* 0x0000001f0606723e */ /* 0x000fe400000000ff */
[----:B------:R-:W-:Y:S02]  /*0e20*/  F2FP.PACK_AB R7, R7, R32 ;  /* 0x000000200707723e */ /* 0x000fe400000000ff */
[----:B------:R-:W-:Y:S02]  /*0e30*/  IADD3.X R17, R24, c[0x0][0x16c], RZ, P0, !PT ;  /* 0x00005b0018117a10 */ /* 0x000fe400007fe4ff */
[----:B------:R-:W-:Y:S02]  /*0e40*/  IADD3 R20, P0, R20, c[0x0][0x168], RZ ;  /* 0x00005a0014147a10 */ /* 0x000fe40007f1e0ff */
[----:B------:R-:W-:Y:S01]  /*0e50*/  LOP3.LUT R25, R21, 0x7f, R0, 0xf8, !PT ;  /* 0x0000007f15197812 */ /* 0x000fe200078ef800 */
[----:B------:R-:W-:Y:S01]  /*0e60*/  @!P3 STG.E.128 [R16.64], R4 ;  /* 0x000000041000b986 */ /* 0x000fe2000c101d04 */
[----:B------:R-:W-:Y:S01]  /*0e70*/  IADD3.X R21, R22, c[0x0][0x16c], RZ, P0, !PT ;  /* 0x00005b0016157a10 */ /* 0x000fe200007fe4ff */
[-C--:B------:R-:W-:Y:S01]  /*0e80*/  FMUL R18, R18, R39.reuse ;  /* 0x0000002712127220 */ /* 0x080fe20000400000 */
[----:B------:R-:W-:Y:S01]  /*0e90*/  FMUL R45, R10, R39 ;  /* 0x000000270a2d7220 */ /* 0x000fe20000400000 */
[----:B------:R-:W-:-:S02]  /*0ea0*/  LOP3.LUT P0, RZ, R0, 0x180, RZ, 0xc0, !PT ;  /* 0x0000018000ff7812 */ /* 0x000fc4000780c0ff */
[----:B------:R-:W-:Y:S01]  /*0eb0*/  ISETP.LT.U32.AND P3, PT, R25, 0xf70, PT ;  /* 0x00000f701900780c */ /* 0x000fe20003f61070 */
[----:B------:R0:W-:Y:S01]  /*0ec0*/  STS [R26.X4+0x80], R19 ;  /* 0x000080131a007388 */ /* 0x0001e20000004800 */
[-C--:B------:R-:W-:Y:S01]  /*0ed0*/  FMUL R38, R8, R39.reuse ;  /* 0x0000002708267220 */ /* 0x080fe20000400000 */
[-C--:B------:R-:W-:Y:S01]  /*0ee0*/  FMUL R9, R9, R39.reuse ;  /* 0x0000002709097220 */ /* 0x080fe20000400000 */
[-C--:B------:R-:W-:Y:S01]  /*0ef0*/  FMUL R33, R33, R39.reuse ;  /* 0x0000002721217220 */ /* 0x080fe20000400000 */
[----:B------:R-:W-:Y:S01]  /*0f00*/  FMUL R40, R11, R39 ;  /* 0x000000270b287220 */ /* 0x000fe20000400000 */
[----:B------:R-:W-:Y:S01]  /*0f10*/  STS [R26.X4+0x100], R39 ;  /* 0x000100271a007388 */ /* 0x000fe20000004800 */
[-C--:B------:R-:W-:Y:S01]  /*0f20*/  FMUL R14, R14, R41.reuse ;  /* 0x000000290e0e7220 */ /* 0x080fe20000400000 */
[----:B------:R-:W-:Y:S01]  /*0f30*/  ISETP.LT.U32.AND.EX P0, PT, R2, RZ, !P0, P3 ;  /* 0x000000ff0200720c */ /* 0x000fe20004701130 */
[-C--:B------:R-:W-:Y:S01]  /*0f40*/  FMUL R34, R34, R41.reuse ;  /* 0x0000002922227220 */ /* 0x080fe20000400000 */
[----:B------:R1:W-:Y:S01]  /*0f50*/  STS [R26.X4+0x180], R41 ;  /* 0x000180291a007388 */ /* 0x0003e20000004800 */
[-C--:B0-----:R-:W-:Y:S01]  /*0f60*/  FMUL R19, R36, R41.reuse ;  /* 0x0000002924137220 */ /* 0x081fe20000400000 */
[-C--:B------:R-:W-:Y:S01]  /*0f70*/  FMUL R35, R35, R41.reuse ;  /* 0x0000002923237220 */ /* 0x080fe20000400000 */
[-C--:B------:R-:W-:Y:S01]  /*0f80*/  FMUL R13, R13, R41.reuse ;  /* 0x000000290d0d7220 */ /* 0x080fe20000400000 */
[-C--:B------:R-:W-:Y:S01]  /*0f90*/  FMUL R24, R12, R41.reuse ;  /* 0x000000290c187220 */ /* 0x080fe20000400000 */
[----:B------:R-:W-:Y:S01]  /*0fa0*/  FMUL R15, R15, R41 ;  /* 0x000000290f0f7220 */ /* 0x000fe20000400000 */
[----:B------:R-:W-:-:S02]  /*0fb0*/  F2FP.PACK_AB R10, R45, R18 ;  /* 0x000000122d0a723e */ /* 0x000fc400000000ff */
[----:B------:R-:W-:Y:S01]  /*0fc0*/  IADD3 R18, P4, R3, c[0x0][0x168], RZ ;  /* 0x00005a0003127a10 */ /* 0x000fe20007f9e0ff */
[----:B-1----:R-:W-:Y:S01]  /*0fd0*/  FMUL R26, R37, R41 ;  /* 0x00000029251a7220 */ /* 0x002fe20000400000 */
[----:B------:R-:W-:Y:S02]  /*0fe0*/  F2FP.PACK_AB R8, R27, R30 ;  /* 0x0000001e1b08723e */ /* 0x000fe400000000ff */
[----:B------:R-:W-:Y:S02]  /*0ff0*/  F2FP.PACK_AB R9, R9, R38 ;  /* 0x000000260909723e */ /* 0x000fe400000000ff */
[----:B------:R-:W-:Y:S02]  /*1000*/  F2FP.PACK_AB R11, R40, R33 ;  /* 0x00000021280b723e */ /* 0x000fe400000000ff */
[----:B------:R-:W-:Y:S02]  /*1010*/  F2FP.PACK_AB R14, R19, R14 ;  /* 0x0000000e130e723e */ /* 0x000fe400000000ff */
[----:B------:R-:W-:-:S02]  /*1020*/  F2FP.PACK_AB R12, R35, R34 ;  /* 0x00000022230c723e */ /* 0x000fc400000000ff */
[----:B------:R-:W-:Y:S02]  /*1030*/  F2FP.PACK_AB R13, R24, R13 ;  /* 0x0000000d180d723e */ /* 0x000fe400000000ff */
[----:B------:R-:W-:Y:S02]  /*1040*/  IADD3.X R19, R23, c[0x0][0x16c], RZ, P4, !PT ;  /* 0x00005b0017137a10 */ /* 0x000fe400027fe4ff */
[----:B------:R-:W-:Y:S01]  /*1050*/  F2FP.PACK_AB R15, R26, R15 ;  /* 0x0000000f1a0f723e */ /* 0x000fe200000000ff */
[----:B------:R-:W-:Y:S04]  /*1060*/  @!P2 STG.E.128 [R20.64], R8 ;  /* 0x000000081400a986 */ /* 0x000fe8000c101d04 */
[----:B------:R-:W-:Y:S04]  /*1070*/  @!P1 STG.E.128 [R18.64], R12 ;  /* 0x0000000c12009986 */ /* 0x000fe8000c101d04 */
[----:B------:R-:W-:Y:S06]  /*1080*/  BAR.SYNC 0x0 ;  /* 0x0000000000007b1d */ /* 0x000fec0000000000 */
[----:B------:R-:W-:Y:S05]  /*1090*/  @!P0 EXIT ;  /* 0x000000000000894d */ /* 0x000fea0003800000 */
[----:B------:R-:W-:Y:S02]  /*10a0*/  LOP3.LUT R0, R0, 0x7f, RZ, 0xc0, !PT ;  /* 0x0000007f00007812 */ /* 0x000fe400078ec0ff */
[----:B------:R-:W-:-:S03]  /*10b0*/  LEA R4, P0, R25, c[0x0][0x170], 0x2 ;  /* 0x00005c0019047a11 */ /* 0x000fc600078010ff */
[----:B------:R-:W0:Y:S01]  /*10c0*/  LDS R3, [R0.X4] ;  /* 0x0000000000037984 */ /* 0x000e220000004800 */
[----:B------:R-:W-:-:S05]  /*10d0*/  LEA.HI.X R5, R25, c[0x0][0x174], R2, 0x2, P0 ;  /* 0x00005d0019057a11 */ /* 0x000fca00000f1402 */
[----:B0-----:R-:W-:Y:S01]  /*10e0*/  STG.E [R4.64], R3 ;  /* 0x0000000304007986 */ /* 0x001fe2000c101904 */
[----:B------:R-:W-:Y:S05]  /*10f0*/  EXIT ;  /* 0x000000000000794d */ /* 0x000fea0003800000 */
.L_x_0:
[----:B------:R-:W-:-:S00]  /*1100*/  BRA `(.L_x_0) ;  /* 0xfffffff000007947 */ /* 0x000fc0000383ffff */
[----:B------:R-:W-:-:S00]  /*1110*/  NOP ;  /* 0x0000000000007918 */ /* 0x000fc00000000000 */
        /* <DEDUP_REMOVED lines=14> */
.L_x_1:


//--------------------- .nv.global.init           --------------------------
	.section	.nv.global.init,"aw",@progbits
.nv.global.init:
	.type		_$_str,@object
	.size		_$_str,(_$_str_$_2 - _$_str)
_$_str:
        /*0000*/ 	.byte	0x5f, 0x5f, 0x43, 0x55, 0x44, 0x41, 0x5f, 0x46, 0x54, 0x5a, 0x00
	.type		_$_str_$_2,@object
	.size		_$_str_$_2,(.L_1 - _$_str_$_2)
_$_str_$_2:
        /*000b*/ 	.byte	0x5f, 0x5f, 0x43, 0x55, 0x44, 0x41, 0x5f, 0x50, 0x52, 0x45, 0x43, 0x5f, 0x53, 0x51, 0x52, 0x54
        /*001b*/ 	.byte	0x00
.L_1:


//--------------------- .nv.shared.l2norm_fwd_kernel --------------------------
	.section	.nv.shared.l2norm_fwd_kernel,"aw",@nobits
	.align	16
